//
// Generated by NVIDIA NVVM Compiler
//
// Compiler Build ID: CL-36424714
// Cuda compilation tools, release 13.0, V13.0.88
// Based on NVVM 20.0.0
//

.version 9.0
.target sm_100
.address_size 64

	// .globl	_Z5saxpyiPbPfPiS1_

.visible .entry _Z5saxpyiPbPfPiS1_(
	.param .u32 _Z5saxpyiPbPfPiS1__param_0,
	.param .u64 .ptr .align 1 _Z5saxpyiPbPfPiS1__param_1,
	.param .u64 .ptr .align 1 _Z5saxpyiPbPfPiS1__param_2,
	.param .u64 .ptr .align 1 _Z5saxpyiPbPfPiS1__param_3,
	.param .u64 .ptr .align 1 _Z5saxpyiPbPfPiS1__param_4
)
{
	.reg .pred 	%p<2>;
	.reg .b32 	%r<8>;
	.reg .b32 	%f<3>;
	.reg .b64 	%rd<8>;

	ld.param.u32 	%r2, [_Z5saxpyiPbPfPiS1__param_0];
	ld.param.u64 	%rd1, [_Z5saxpyiPbPfPiS1__param_3];
	ld.param.u64 	%rd2, [_Z5saxpyiPbPfPiS1__param_4];
	mov.u32 	%r3, %ctaid.x;
	mov.u32 	%r4, %ntid.x;
	mov.u32 	%r5, %tid.x;
	mad.lo.s32 	%r1, %r3, %r4, %r5;
	setp.ge.s32 	%p1, %r1, %r2;
	@%p1 bra 	$L__BB0_2;
	cvta.to.global.u64 	%rd3, %rd1;
	cvta.to.global.u64 	%rd4, %rd2;
	mul.wide.s32 	%rd5, %r1, 4;
	add.s64 	%rd6, %rd3, %rd5;
	ld.global.u32 	%r6, [%rd6];
	cvt.rn.f32.s32 	%f1, %r6;
	add.f32 	%f2, %f1, 0fC0000000;
	cvt.rzi.s32.f32 	%r7, %f2;
	add.s64 	%rd7, %rd4, %rd5;
	st.global.u32 	[%rd7], %r7;
$L__BB0_2:
	ret;

}


// ===== COMPILED SASS (sm_100) =====

	.target	sm_100

	.elftype	@"ET_EXEC"


//--------------------- .note.nv.tkinfo           --------------------------
	.section	.note.nv.tkinfo,"",@"SHT_NOTE"
	.sectionflags	@"SHF_NOTE_NV_TKINFO"
	.tkinfo
        /*0018*/ 	.word	0x00000002
        /*0030*/ 	.string	""
        /*0030*/ 	.string	"ptxas"
        /*0030*/ 	.string	"Cuda compilation tools, release 13.0, V13.0.88"
        /*0030*/ 	.string	"Build cuda_13.0.r13.0/compiler.36424714_0"
        /*0030*/ 	.string	"-arch sm_100 -m 64 "



//--------------------- .note.nv.cuinfo           --------------------------
	.section	.note.nv.cuinfo,"",@"SHT_NOTE"
	.sectionflags	@"SHF_NOTE_NV_CUINFO"
        /*0018*/ 	.short	0x0002
        /*001a*/ 	.short	0x0064
        /*001c*/ 	.short	0x0082
	.zero		2


//--------------------- .nv.info                  --------------------------
	.section	.nv.info,"",@"SHT_CUDA_INFO"
	.align	4


	//----- nvinfo : EIATTR_REGCOUNT
	.align		4
        /*0000*/ 	.byte	0x04, 0x2f
        /*0002*/ 	.short	(.L_1 - .L_0)
	.align		4
.L_0:
        /*0004*/ 	.word	index@(_Z5saxpyiPbPfPiS1_)
        /*0008*/ 	.word	0x0000000c


	//----- nvinfo : EIATTR_FRAME_SIZE
	.align		4
.L_1:
        /*000c*/ 	.byte	0x04, 0x11
        /*000e*/ 	.short	(.L_3 - .L_2)
	.align		4
.L_2:
        /*0010*/ 	.word	index@(_Z5saxpyiPbPfPiS1_)
        /*0014*/ 	.word	0x00000000


	//----- nvinfo : EIATTR_MIN_STACK_SIZE
	.align		4
.L_3:
        /*0018*/ 	.byte	0x04, 0x12
        /*001a*/ 	.short	(.L_5 - .L_4)
	.align		4
.L_4:
        /*001c*/ 	.word	index@(_Z5saxpyiPbPfPiS1_)
        /*0020*/ 	.word	0x00000000
.L_5:


//--------------------- .nv.compat                --------------------------
	.section	.nv.compat,"",@"SHT_CUDA_COMPAT_INFO"
	.align	4
        /*0000*/ 	.byte	0x02, 0x09, 0x00, 0x00, 0x02, 0x02, 0x01, 0x00, 0x02, 0x05, 0x05, 0x00, 0x03, 0x07, 0x01, 0x01
        /*0010*/ 	.byte	0x02, 0x03, 0x00, 0x00, 0x02, 0x06, 0x01, 0x00, 0x04, 0x0b, 0x08, 0x00, 0x09, 0x00, 0x00, 0x00
        /*0020*/ 	.byte	0x00, 0x00, 0x00, 0x00


//--------------------- .nv.info._Z5saxpyiPbPfPiS1_ --------------------------
	.section	.nv.info._Z5saxpyiPbPfPiS1_,"",@"SHT_CUDA_INFO"
	.sectionflags	@""
	.align	4


	//----- nvinfo : EIATTR_CUDA_API_VERSION
	.align		4
        /*0000*/ 	.byte	0x04, 0x37
        /*0002*/ 	.short	(.L_7 - .L_6)
.L_6:
        /*0004*/ 	.word	0x00000082


	//----- nvinfo : EIATTR_KPARAM_INFO
	.align		4
.L_7:
        /*0008*/ 	.byte	0x04, 0x17
        /*000a*/ 	.short	(.L_9 - .L_8)
.L_8:
        /*000c*/ 	.word	0x00000000
        /*0010*/ 	.short	0x0004
        /*0012*/ 	.short	0x0020
        /*0014*/ 	.byte	0x00, 0xf5, 0x21, 0x00


	//----- nvinfo : EIATTR_KPARAM_INFO
	.align		4
.L_9:
        /*0018*/ 	.byte	0x04, 0x17
        /*001a*/ 	.short	(.L_11 - .L_10)
.L_10:
        /*001c*/ 	.word	0x00000000
        /*0020*/ 	.short	0x0003
        /*0022*/ 	.short	0x0018
        /*0024*/ 	.byte	0x00, 0xf5, 0x21, 0x00


	//----- nvinfo : EIATTR_KPARAM_INFO
	.align		4
.L_11:
        /*0028*/ 	.byte	0x04, 0x17
        /*002a*/ 	.short	(.L_13 - .L_12)
.L_12:
        /*002c*/ 	.word	0x00000000
        /*0030*/ 	.short	0x0002
        /*0032*/ 	.short	0x0010
        /*0034*/ 	.byte	0x00, 0xf5, 0x21, 0x00


	//----- nvinfo : EIATTR_KPARAM_INFO
	.align		4
.L_13:
        /*0038*/ 	.byte	0x04, 0x17
        /*003a*/ 	.short	(.L_15 - .L_14)
.L_14:
        /*003c*/ 	.word	0x00000000
        /*0040*/ 	.short	0x0001
        /*0042*/ 	.short	0x0008
        /*0044*/ 	.byte	0x00, 0xf5, 0x21, 0x00


	//----- nvinfo : EIATTR_KPARAM_INFO
	.align		4
.L_15:
        /*0048*/ 	.byte	0x04, 0x17
        /*004a*/ 	.short	(.L_17 - .L_16)
.L_16:
        /*004c*/ 	.word	0x00000000
        /*0050*/ 	.short	0x0000
        /*0052*/ 	.short	0x0000
        /*0054*/ 	.byte	0x00, 0xf0, 0x11, 0x00


	//----- nvinfo : EIATTR_SPARSE_MMA_MASK
	.align		4
.L_17:
        /*0058*/ 	.byte	0x03, 0x50
        /*005a*/ 	.short	0x0000


	//----- nvinfo : EIATTR_MAXREG_COUNT
	.align		4
        /*005c*/ 	.byte	0x03, 0x1b
        /*005e*/ 	.short	0x00ff


	//----- nvinfo : EIATTR_MERCURY_ISA_VERSION
	.align		4
        /*0060*/ 	.byte	0x03, 0x5f
        /*0062*/ 	.short	0x0101


	//----- nvinfo : EIATTR_VRC_CTA_INIT_COUNT
	.align		4
        /*0064*/ 	.byte	0x02, 0x4a
	.zero		1
	.zero		1


	//----- nvinfo : EIATTR_EXIT_INSTR_OFFSETS
	.align		4
        /*0068*/ 	.byte	0x04, 0x1c
        /*006a*/ 	.short	(.L_19 - .L_18)


	//   ....[0]....
.L_18:
        /*006c*/ 	.word	0x00000070


	//   ....[1]....
        /*0070*/ 	.word	0x00000120


	//----- nvinfo : EIATTR_CBANK_PARAM_SIZE
	.align		4
.L_19:
        /*0074*/ 	.byte	0x03, 0x19
        /*0076*/ 	.short	0x0028


	//----- nvinfo : EIATTR_PARAM_CBANK
	.align		4
        /*0078*/ 	.byte	0x04, 0x0a
        /*007a*/ 	.short	(.L_21 - .L_20)
	.align		4
.L_20:
        /*007c*/ 	.word	index@(.nv.constant0._Z5saxpyiPbPfPiS1_)
        /*0080*/ 	.short	0x0380
        /*0082*/ 	.short	0x0028


	//----- nvinfo : EIATTR_SW_WAR
	.align		4
.L_21:
        /*0084*/ 	.byte	0x04, 0x36
        /*0086*/ 	.short	(.L_23 - .L_22)
.L_22:
        /*0088*/ 	.word	0x00000008
.L_23:


//--------------------- .nv.callgraph             --------------------------
	.section	.nv.callgraph,"",@"SHT_CUDA_CALLGRAPH"
	.align	4
	.sectionentsize	8
	.align		4
        /*0000*/ 	.word	0x00000000
	.align		4
        /*0004*/ 	.word	0xffffffff
	.align		4
        /*0008*/ 	.word	0x00000000
	.align		4
        /*000c*/ 	.word	0xfffffffe
	.align		4
        /*0010*/ 	.word	0x00000000
	.align		4
        /*0014*/ 	.word	0xfffffffd
	.align		4
        /*0018*/ 	.word	0x00000000
	.align		4
        /*001c*/ 	.word	0xfffffffc


//--------------------- .text._Z5saxpyiPbPfPiS1_  --------------------------
	.section	.text._Z5saxpyiPbPfPiS1_,"ax",@progbits
	.align	128
        .global         _Z5saxpyiPbPfPiS1_
        .type           _Z5saxpyiPbPfPiS1_,@function
        .size           _Z5saxpyiPbPfPiS1_,(.L_x_1 - _Z5saxpyiPbPfPiS1_)
        .other          _Z5saxpyiPbPfPiS1_,@"STO_CUDA_ENTRY STV_DEFAULT"
_Z5saxpyiPbPfPiS1_:
.text._Z5saxpyiPbPfPiS1_:
[----:B------:R-:W-:Y:S01]  /*0000*/  LDC R1, c[0x0][0x37c] ;  /* 0x0000df00ff017b82 */ /* 0x000fe20000000800 */
[----:B------:R-:W0:Y:S07]  /*0010*/  S2R R0, SR_TID.X ;  /* 0x0000000000007919 */ /* 0x000e2e0000002100 */
[----:B------:R-:W0:Y:S01]  /*0020*/  S2UR UR4, SR_CTAID.X ;  /* 0x00000000000479c3 */ /* 0x000e220000002500 */
[----:B------:R-:W1:Y:S07]  /*0030*/  LDCU UR5, c[0x0][0x380] ;  /* 0x00007000ff0577ac */ /* 0x000e6e0008000800 */
[----:B------:R-:W0:Y:S02]  /*0040*/  LDC R7, c[0x0][0x360] ;  /* 0x0000d800ff077b82 */ /* 0x000e240000000800 */
[----:B0-----:R-:W-:-:S05]  /*0050*/  IMAD R7, R7, UR4, R0 ;  /* 0x0000000407077c24 */ /* 0x001fca000f8e0200 */
[----:B-1----:R-:W-:-:S13]  /*0060*/  ISETP.GE.AND P0, PT, R7, UR5, PT ;  /* 0x0000000507007c0c */ /* 0x002fda000bf06270 */
[----:B------:R-:W-:Y:S05]  /*0070*/  @P0 EXIT ;  /* 0x000000000000094d */ /* 0x000fea0003800000 */
[----:B------:R-:W0:Y:S01]  /*0080*/  LDC.64 R2, c[0x0][0x398] ;  /* 0x0000e600ff027b82 */ /* 0x000e220000000a00 */
[----:B------:R-:W1:Y:S07]  /*0090*/  LDCU.64 UR4, c[0x0][0x358] ;  /* 0x00006b00ff0477ac */ /* 0x000e6e0008000a00 */
[----:B------:R-:W2:Y:S01]  /*00a0*/  LDC.64 R4, c[0x0][0x3a0] ;  /* 0x0000e800ff047b82 */ /* 0x000ea20000000a00 */
[----:B0-----:R-:W-:-:S06]  /*00b0*/  IMAD.WIDE R2, R7, 0x4, R2 ;  /* 0x0000000407027825 */ /* 0x001fcc00078e0202 */
[----:B-1----:R-:W3:Y:S01]  /*00c0*/  LDG.E R2, desc[UR4][R2.64] ;  /* 0x0000000402027981 */ /* 0x002ee2000c1e1900 */
[----:B--2---:R-:W-:Y:S01]  /*00d0*/  IMAD.WIDE R4, R7, 0x4, R4 ;  /* 0x0000000407047825 */ /* 0x004fe200078e0204 */
[----:B---3--:R-:W-:-:S05]  /*00e0*/  I2FP.F32.S32 R0, R2 ;  /* 0x0000000200007245 */ /* 0x008fca0000201400 */
[----:B------:R-:W-:-:S04]  /*00f0*/  FADD R0, R0, -2 ;  /* 0xc000000000007421 */ /* 0x000fc80000000000 */
[----:B------:R-:W0:Y:S02]  /*0100*/  F2I.TRUNC.NTZ R9, R0 ;  /* 0x0000000000097305 */ /* 0x000e24000020f100 */
[----:B0-----:R-:W-:Y:S01]  /*0110*/  STG.E desc[UR4][R4.64], R9 ;  /* 0x0000000904007986 */ /* 0x001fe2000c101904 */
[----:B------:R-:W-:Y:S05]  /*0120*/  EXIT ;  /* 0x000000000000794d */ /* 0x000fea0003800000 */
.L_x_0:
[----:B------:R-:W-:-:S00]  /*0130*/  BRA `(.L_x_0) ;  /* 0xfffffffc00fc7947 */ /* 0x000fc0000383ffff */
[----:B------:R-:W-:-:S00]  /*0140*/  NOP ;  /* 0x0000000000007918 */ /* 0x000fc00000000000 */
        /* <DEDUP_REMOVED lines=11> */
.L_x_1:


//--------------------- .nv.shared.reserved.0     --------------------------
	.section	.nv.shared.reserved.0,"aw",@nobits
	.weak		__nv_reservedSMEM_offset_0_alias
	.size		__nv_reservedSMEM_offset_0_alias, 0, 64
	.other		__nv_reservedSMEM_offset_0_alias,@"STO_CUDA_RESERVED_SHARED STV_DEFAULT"
__nv_reservedSMEM_offset_0_alias:
	.zero		0
	.zero		64


//--------------------- .nv.constant0._Z5saxpyiPbPfPiS1_ --------------------------
	.section	.nv.constant0._Z5saxpyiPbPfPiS1_,"a",@progbits
	.sectionflags	@""
	.align	4
.nv.constant0._Z5saxpyiPbPfPiS1_:
	.zero		936


//--------------------- SYMBOLS --------------------------

	.type		.nv.reservedSmem.offset0,@object
	.size		.nv.reservedSmem.offset0,0x4
